//
// Generated by NVIDIA NVVM Compiler
//
// Compiler Build ID: CL-36424714
// Cuda compilation tools, release 13.0, V13.0.88
// Based on NVVM 20.0.0
//

.version 9.0
.target sm_100
.address_size 64

	// .globl	_Z11mathkernel1Pf

.visible .entry _Z11mathkernel1Pf(
	.param .u64 .ptr .align 1 _Z11mathkernel1Pf_param_0
)
{
	.reg .pred 	%p<2>;
	.reg .b32 	%r<6>;
	.reg .b32 	%f<2>;
	.reg .b64 	%rd<5>;

	ld.param.u64 	%rd1, [_Z11mathkernel1Pf_param_0];
	cvta.to.global.u64 	%rd2, %rd1;
	mov.u32 	%r1, %ctaid.x;
	mov.u32 	%r2, %ntid.x;
	mov.u32 	%r3, %tid.x;
	mad.lo.s32 	%r4, %r1, %r2, %r3;
	and.b32  	%r5, %r4, 1;
	setp.eq.b32 	%p1, %r5, 1;
	selp.f32 	%f1, 0f43480000, 0f42C80000, %p1;
	mul.wide.s32 	%rd3, %r4, 4;
	add.s64 	%rd4, %rd2, %rd3;
	st.global.f32 	[%rd4], %f1;
	ret;

}
	// .globl	_Z11mathkernel2Pf
.visible .entry _Z11mathkernel2Pf(
	.param .u64 .ptr .align 1 _Z11mathkernel2Pf_param_0
)
{
	.reg .pred 	%p<2>;
	.reg .b32 	%r<10>;
	.reg .b32 	%f<2>;
	.reg .b64 	%rd<5>;

	ld.param.u64 	%rd1, [_Z11mathkernel2Pf_param_0];
	cvta.to.global.u64 	%rd2, %rd1;
	mov.u32 	%r1, %ctaid.x;
	mov.u32 	%r2, %ntid.x;
	mov.u32 	%r3, %tid.x;
	mad.lo.s32 	%r4, %r1, %r2, %r3;
	shr.s32 	%r5, %r4, 31;
	shr.u32 	%r6, %r5, 27;
	add.s32 	%r7, %r4, %r6;
	shr.u32 	%r8, %r7, 5;
	and.b32  	%r9, %r8, 1;
	setp.eq.b32 	%p1, %r9, 1;
	selp.f32 	%f1, 0f43480000, 0f42C80000, %p1;
	mul.wide.s32 	%rd3, %r4, 4;
	add.s64 	%rd4, %rd2, %rd3;
	st.global.f32 	[%rd4], %f1;
	ret;

}
	// .globl	_Z11mathkernel3Pf
.visible .entry _Z11mathkernel3Pf(
	.param .u64 .ptr .align 1 _Z11mathkernel3Pf_param_0
)
{
	.reg .pred 	%p<2>;
	.reg .b32 	%r<6>;
	.reg .b32 	%f<2>;
	.reg .b64 	%rd<5>;

	ld.param.u64 	%rd1, [_Z11mathkernel3Pf_param_0];
	cvta.to.global.u64 	%rd2, %rd1;
	mov.u32 	%r1, %ctaid.x;
	mov.u32 	%r2, %ntid.x;
	mov.u32 	%r3, %tid.x;
	mad.lo.s32 	%r4, %r1, %r2, %r3;
	and.b32  	%r5, %r4, 1;
	setp.eq.b32 	%p1, %r5, 1;
	selp.f32 	%f1, 0f43480000, 0f42C80000, %p1;
	mul.wide.s32 	%rd3, %r4, 4;
	add.s64 	%rd4, %rd2, %rd3;
	st.global.f32 	[%rd4], %f1;
	ret;

}
	// .globl	_Z11mathkernel4Pf
.visible .entry _Z11mathkernel4Pf(
	.param .u64 .ptr .align 1 _Z11mathkernel4Pf_param_0
)
{
	.reg .b32 	%r<6>;
	.reg .b64 	%rd<5>;

	ld.param.u64 	%rd1, [_Z11mathkernel4Pf_param_0];
	cvta.to.global.u64 	%rd2, %rd1;
	mov.u32 	%r1, %ctaid.x;
	mov.u32 	%r2, %ntid.x;
	mov.u32 	%r3, %tid.x;
	mad.lo.s32 	%r4, %r1, %r2, %r3;
	mul.wide.s32 	%rd3, %r4, 4;
	add.s64 	%rd4, %rd2, %rd3;
	mov.b32 	%r5, 1128792064;
	st.global.u32 	[%rd4], %r5;
	ret;

}


// ===== COMPILED SASS (sm_100) =====

	.target	sm_100

	.elftype	@"ET_EXEC"


//--------------------- .note.nv.tkinfo           --------------------------
	.section	.note.nv.tkinfo,"",@"SHT_NOTE"
	.sectionflags	@"SHF_NOTE_NV_TKINFO"
	.tkinfo
        /*0018*/ 	.word	0x00000002
        /*0030*/ 	.string	""
        /*0030*/ 	.string	"ptxas"
        /*0030*/ 	.string	"Cuda compilation tools, release 13.0, V13.0.88"
        /*0030*/ 	.string	"Build cuda_13.0.r13.0/compiler.36424714_0"
        /*0030*/ 	.string	"-arch sm_100 -m 64 "



//--------------------- .note.nv.cuinfo           --------------------------
	.section	.note.nv.cuinfo,"",@"SHT_NOTE"
	.sectionflags	@"SHF_NOTE_NV_CUINFO"
        /*0018*/ 	.short	0x0002
        /*001a*/ 	.short	0x0064
        /*001c*/ 	.short	0x0082
	.zero		2


//--------------------- .nv.info                  --------------------------
	.section	.nv.info,"",@"SHT_CUDA_INFO"
	.align	4


	//----- nvinfo : EIATTR_REGCOUNT
	.align		4
        /*0000*/ 	.byte	0x04, 0x2f
        /*0002*/ 	.short	(.L_1 - .L_0)
	.align		4
.L_0:
        /*0004*/ 	.word	index@(_Z11mathkernel1Pf)
        /*0008*/ 	.word	0x00000008


	//----- nvinfo : EIATTR_FRAME_SIZE
	.align		4
.L_1:
        /*000c*/ 	.byte	0x04, 0x11
        /*000e*/ 	.short	(.L_3 - .L_2)
	.align		4
.L_2:
        /*0010*/ 	.word	index@(_Z11mathkernel1Pf)
        /*0014*/ 	.word	0x00000000


	//----- nvinfo : EIATTR_REGCOUNT
	.align		4
.L_3:
        /*0018*/ 	.byte	0x04, 0x2f
        /*001a*/ 	.short	(.L_5 - .L_4)
	.align		4
.L_4:
        /*001c*/ 	.word	index@(_Z11mathkernel2Pf)
        /*0020*/ 	.word	0x00000008


	//----- nvinfo : EIATTR_FRAME_SIZE
	.align		4
.L_5:
        /*0024*/ 	.byte	0x04, 0x11
        /*0026*/ 	.short	(.L_7 - .L_6)
	.align		4
.L_6:
        /*0028*/ 	.word	index@(_Z11mathkernel2Pf)
        /*002c*/ 	.word	0x00000000


	//----- nvinfo : EIATTR_REGCOUNT
	.align		4
.L_7:
        /*0030*/ 	.byte	0x04, 0x2f
        /*0032*/ 	.short	(.L_9 - .L_8)
	.align		4
.L_8:
        /*0034*/ 	.word	index@(_Z11mathkernel3Pf)
        /*0038*/ 	.word	0x00000008


	//----- nvinfo : EIATTR_FRAME_SIZE
	.align		4
.L_9:
        /*003c*/ 	.byte	0x04, 0x11
        /*003e*/ 	.short	(.L_11 - .L_10)
	.align		4
.L_10:
        /*0040*/ 	.word	index@(_Z11mathkernel3Pf)
        /*0044*/ 	.word	0x00000000


	//----- nvinfo : EIATTR_REGCOUNT
	.align		4
.L_11:
        /*0048*/ 	.byte	0x04, 0x2f
        /*004a*/ 	.short	(.L_13 - .L_12)
	.align		4
.L_12:
        /*004c*/ 	.word	index@(_Z11mathkernel4Pf)
        /*0050*/ 	.word	0x0000000a


	//----- nvinfo : EIATTR_FRAME_SIZE
	.align		4
.L_13:
        /*0054*/ 	.byte	0x04, 0x11
        /*0056*/ 	.short	(.L_15 - .L_14)
	.align		4
.L_14:
        /*0058*/ 	.word	index@(_Z11mathkernel4Pf)
        /*005c*/ 	.word	0x00000000


	//----- nvinfo : EIATTR_MIN_STACK_SIZE
	.align		4
.L_15:
        /*0060*/ 	.byte	0x04, 0x12
        /*0062*/ 	.short	(.L_17 - .L_16)
	.align		4
.L_16:
        /*0064*/ 	.word	index@(_Z11mathkernel4Pf)
        /*0068*/ 	.word	0x00000000


	//----- nvinfo : EIATTR_MIN_STACK_SIZE
	.align		4
.L_17:
        /*006c*/ 	.byte	0x04, 0x12
        /*006e*/ 	.short	(.L_19 - .L_18)
	.align		4
.L_18:
        /*0070*/ 	.word	index@(_Z11mathkernel3Pf)
        /*0074*/ 	.word	0x00000000


	//----- nvinfo : EIATTR_MIN_STACK_SIZE
	.align		4
.L_19:
        /*0078*/ 	.byte	0x04, 0x12
        /*007a*/ 	.short	(.L_21 - .L_20)
	.align		4
.L_20:
        /*007c*/ 	.word	index@(_Z11mathkernel2Pf)
        /*0080*/ 	.word	0x00000000


	//----- nvinfo : EIATTR_MIN_STACK_SIZE
	.align		4
.L_21:
        /*0084*/ 	.byte	0x04, 0x12
        /*0086*/ 	.short	(.L_23 - .L_22)
	.align		4
.L_22:
        /*0088*/ 	.word	index@(_Z11mathkernel1Pf)
        /*008c*/ 	.word	0x00000000
.L_23:


//--------------------- .nv.compat                --------------------------
	.section	.nv.compat,"",@"SHT_CUDA_COMPAT_INFO"
	.align	4
        /*0000*/ 	.byte	0x02, 0x09, 0x00, 0x00, 0x02, 0x02, 0x01, 0x00, 0x02, 0x05, 0x05, 0x00, 0x03, 0x07, 0x01, 0x01
        /*0010*/ 	.byte	0x02, 0x03, 0x00, 0x00, 0x02, 0x06, 0x01, 0x00, 0x04, 0x0b, 0x08, 0x00, 0x09, 0x00, 0x00, 0x00
        /*0020*/ 	.byte	0x00, 0x00, 0x00, 0x00


//--------------------- .nv.info._Z11mathkernel4Pf --------------------------
	.section	.nv.info._Z11mathkernel4Pf,"",@"SHT_CUDA_INFO"
	.sectionflags	@""
	.align	4


	//----- nvinfo : EIATTR_CUDA_API_VERSION
	.align		4
        /*0000*/ 	.byte	0x04, 0x37
        /*0002*/ 	.short	(.L_25 - .L_24)
.L_24:
        /*0004*/ 	.word	0x00000082


	//----- nvinfo : EIATTR_KPARAM_INFO
	.align		4
.L_25:
        /*0008*/ 	.byte	0x04, 0x17
        /*000a*/ 	.short	(.L_27 - .L_26)
.L_26:
        /*000c*/ 	.word	0x00000000
        /*0010*/ 	.short	0x0000
        /*0012*/ 	.short	0x0000
        /*0014*/ 	.byte	0x00, 0xf5, 0x21, 0x00


	//----- nvinfo : EIATTR_SPARSE_MMA_MASK
	.align		4
.L_27:
        /*0018*/ 	.byte	0x03, 0x50
        /*001a*/ 	.short	0x0000


	//----- nvinfo : EIATTR_MAXREG_COUNT
	.align		4
        /*001c*/ 	.byte	0x03, 0x1b
        /*001e*/ 	.short	0x00ff


	//----- nvinfo : EIATTR_MERCURY_ISA_VERSION
	.align		4
        /*0020*/ 	.byte	0x03, 0x5f
        /*0022*/ 	.short	0x0101


	//----- nvinfo : EIATTR_VRC_CTA_INIT_COUNT
	.align		4
        /*0024*/ 	.byte	0x02, 0x4a
	.zero		1
	.zero		1


	//----- nvinfo : EIATTR_EXIT_INSTR_OFFSETS
	.align		4
        /*0028*/ 	.byte	0x04, 0x1c
        /*002a*/ 	.short	(.L_29 - .L_28)


	//   ....[0]....
.L_28:
        /*002c*/ 	.word	0x000000a0


	//----- nvinfo : EIATTR_CBANK_PARAM_SIZE
	.align		4
.L_29:
        /*0030*/ 	.byte	0x03, 0x19
        /*0032*/ 	.short	0x0008


	//----- nvinfo : EIATTR_PARAM_CBANK
	.align		4
        /*0034*/ 	.byte	0x04, 0x0a
        /*0036*/ 	.short	(.L_31 - .L_30)
	.align		4
.L_30:
        /*0038*/ 	.word	index@(.nv.constant0._Z11mathkernel4Pf)
        /*003c*/ 	.short	0x0380
        /*003e*/ 	.short	0x0008


	//----- nvinfo : EIATTR_SW_WAR
	.align		4
.L_31:
        /*0040*/ 	.byte	0x04, 0x36
        /*0042*/ 	.short	(.L_33 - .L_32)
.L_32:
        /*0044*/ 	.word	0x00000008
.L_33:


//--------------------- .nv.info._Z11mathkernel3Pf --------------------------
	.section	.nv.info._Z11mathkernel3Pf,"",@"SHT_CUDA_INFO"
	.sectionflags	@""
	.align	4


	//----- nvinfo : EIATTR_CUDA_API_VERSION
	.align		4
        /*0000*/ 	.byte	0x04, 0x37
        /*0002*/ 	.short	(.L_35 - .L_34)
.L_34:
        /*0004*/ 	.word	0x00000082


	//----- nvinfo : EIATTR_KPARAM_INFO
	.align		4
.L_35:
        /*0008*/ 	.byte	0x04, 0x17
        /*000a*/ 	.short	(.L_37 - .L_36)
.L_36:
        /*000c*/ 	.word	0x00000000
        /*0010*/ 	.short	0x0000
        /*0012*/ 	.short	0x0000
        /*0014*/ 	.byte	0x00, 0xf5, 0x21, 0x00


	//----- nvinfo : EIATTR_SPARSE_MMA_MASK
	.align		4
.L_37:
        /*0018*/ 	.byte	0x03, 0x50
        /*001a*/ 	.short	0x0000


	//----- nvinfo : EIATTR_MAXREG_COUNT
	.align		4
        /*001c*/ 	.byte	0x03, 0x1b
        /*001e*/ 	.short	0x00ff


	//----- nvinfo : EIATTR_MERCURY_ISA_VERSION
	.align		4
        /*0020*/ 	.byte	0x03, 0x5f
        /*0022*/ 	.short	0x0101


	//----- nvinfo : EIATTR_VRC_CTA_INIT_COUNT
	.align		4
        /*0024*/ 	.byte	0x02, 0x4a
	.zero		1
	.zero		1


	//----- nvinfo : EIATTR_EXIT_INSTR_OFFSETS
	.align		4
        /*0028*/ 	.byte	0x04, 0x1c
        /*002a*/ 	.short	(.L_39 - .L_38)


	//   ....[0]....
.L_38:
        /*002c*/ 	.word	0x000000d0


	//----- nvinfo : EIATTR_CBANK_PARAM_SIZE
	.align		4
.L_39:
        /*0030*/ 	.byte	0x03, 0x19
        /*0032*/ 	.short	0x0008


	//----- nvinfo : EIATTR_PARAM_CBANK
	.align		4
        /*0034*/ 	.byte	0x04, 0x0a
        /*0036*/ 	.short	(.L_41 - .L_40)
	.align		4
.L_40:
        /*0038*/ 	.word	index@(.nv.constant0._Z11mathkernel3Pf)
        /*003c*/ 	.short	0x0380
        /*003e*/ 	.short	0x0008


	//----- nvinfo : EIATTR_SW_WAR
	.align		4
.L_41:
        /*0040*/ 	.byte	0x04, 0x36
        /*0042*/ 	.short	(.L_43 - .L_42)
.L_42:
        /*0044*/ 	.word	0x00000008
.L_43:


//--------------------- .nv.info._Z11mathkernel2Pf --------------------------
	.section	.nv.info._Z11mathkernel2Pf,"",@"SHT_CUDA_INFO"
	.sectionflags	@""
	.align	4


	//----- nvinfo : EIATTR_CUDA_API_VERSION
	.align		4
        /*0000*/ 	.byte	0x04, 0x37
        /*0002*/ 	.short	(.L_45 - .L_44)
.L_44:
        /*0004*/ 	.word	0x00000082


	//----- nvinfo : EIATTR_KPARAM_INFO
	.align		4
.L_45:
        /*0008*/ 	.byte	0x04, 0x17
        /*000a*/ 	.short	(.L_47 - .L_46)
.L_46:
        /*000c*/ 	.word	0x00000000
        /*0010*/ 	.short	0x0000
        /*0012*/ 	.short	0x0000
        /*0014*/ 	.byte	0x00, 0xf5, 0x21, 0x00


	//----- nvinfo : EIATTR_SPARSE_MMA_MASK
	.align		4
.L_47:
        /*0018*/ 	.byte	0x03, 0x50
        /*001a*/ 	.short	0x0000


	//----- nvinfo : EIATTR_MAXREG_COUNT
	.align		4
        /*001c*/ 	.byte	0x03, 0x1b
        /*001e*/ 	.short	0x00ff


	//----- nvinfo : EIATTR_MERCURY_ISA_VERSION
	.align		4
        /*0020*/ 	.byte	0x03, 0x5f
        /*0022*/ 	.short	0x0101


	//----- nvinfo : EIATTR_VRC_CTA_INIT_COUNT
	.align		4
        /*0024*/ 	.byte	0x02, 0x4a
	.zero		1
	.zero		1


	//----- nvinfo : EIATTR_EXIT_INSTR_OFFSETS
	.align		4
        /*0028*/ 	.byte	0x04, 0x1c
        /*002a*/ 	.short	(.L_49 - .L_48)


	//   ....[0]....
.L_48:
        /*002c*/ 	.word	0x00000100


	//----- nvinfo : EIATTR_CBANK_PARAM_SIZE
	.align		4
.L_49:
        /*0030*/ 	.byte	0x03, 0x19
        /*0032*/ 	.short	0x0008


	//----- nvinfo : EIATTR_PARAM_CBANK
	.align		4
        /*0034*/ 	.byte	0x04, 0x0a
        /*0036*/ 	.short	(.L_51 - .L_50)
	.align		4
.L_50:
        /*0038*/ 	.word	index@(.nv.constant0._Z11mathkernel2Pf)
        /*003c*/ 	.short	0x0380
        /*003e*/ 	.short	0x0008


	//----- nvinfo : EIATTR_SW_WAR
	.align		4
.L_51:
        /*0040*/ 	.byte	0x04, 0x36
        /*0042*/ 	.short	(.L_53 - .L_52)
.L_52:
        /*0044*/ 	.word	0x00000008
.L_53:


//--------------------- .nv.info._Z11mathkernel1Pf --------------------------
	.section	.nv.info._Z11mathkernel1Pf,"",@"SHT_CUDA_INFO"
	.sectionflags	@""
	.align	4


	//----- nvinfo : EIATTR_CUDA_API_VERSION
	.align		4
        /*0000*/ 	.byte	0x04, 0x37
        /*0002*/ 	.short	(.L_55 - .L_54)
.L_54:
        /*0004*/ 	.word	0x00000082


	//----- nvinfo : EIATTR_KPARAM_INFO
	.align		4
.L_55:
        /*0008*/ 	.byte	0x04, 0x17
        /*000a*/ 	.short	(.L_57 - .L_56)
.L_56:
        /*000c*/ 	.word	0x00000000
        /*0010*/ 	.short	0x0000
        /*0012*/ 	.short	0x0000
        /*0014*/ 	.byte	0x00, 0xf5, 0x21, 0x00


	//----- nvinfo : EIATTR_SPARSE_MMA_MASK
	.align		4
.L_57:
        /*0018*/ 	.byte	0x03, 0x50
        /*001a*/ 	.short	0x0000


	//----- nvinfo : EIATTR_MAXREG_COUNT
	.align		4
        /*001c*/ 	.byte	0x03, 0x1b
        /*001e*/ 	.short	0x00ff


	//----- nvinfo : EIATTR_MERCURY_ISA_VERSION
	.align		4
        /*0020*/ 	.byte	0x03, 0x5f
        /*0022*/ 	.short	0x0101


	//----- nvinfo : EIATTR_VRC_CTA_INIT_COUNT
	.align		4
        /*0024*/ 	.byte	0x02, 0x4a
	.zero		1
	.zero		1


	//----- nvinfo : EIATTR_EXIT_INSTR_OFFSETS
	.align		4
        /*0028*/ 	.byte	0x04, 0x1c
        /*002a*/ 	.short	(.L_59 - .L_58)


	//   ....[0]....
.L_58:
        /*002c*/ 	.word	0x000000d0


	//----- nvinfo : EIATTR_CBANK_PARAM_SIZE
	.align		4
.L_59:
        /*0030*/ 	.byte	0x03, 0x19
        /*0032*/ 	.short	0x0008


	//----- nvinfo : EIATTR_PARAM_CBANK
	.align		4
        /*0034*/ 	.byte	0x04, 0x0a
        /*0036*/ 	.short	(.L_61 - .L_60)
	.align		4
.L_60:
        /*0038*/ 	.word	index@(.nv.constant0._Z11mathkernel1Pf)
        /*003c*/ 	.short	0x0380
        /*003e*/ 	.short	0x0008


	//----- nvinfo : EIATTR_SW_WAR
	.align		4
.L_61:
        /*0040*/ 	.byte	0x04, 0x36
        /*0042*/ 	.short	(.L_63 - .L_62)
.L_62:
        /*0044*/ 	.word	0x00000008
.L_63:


//--------------------- .nv.callgraph             --------------------------
	.section	.nv.callgraph,"",@"SHT_CUDA_CALLGRAPH"
	.align	4
	.sectionentsize	8
	.align		4
        /*0000*/ 	.word	0x00000000
	.align		4
        /*0004*/ 	.word	0xffffffff
	.align		4
        /*0008*/ 	.word	0x00000000
	.align		4
        /*000c*/ 	.word	0xfffffffe
	.align		4
        /*0010*/ 	.word	0x00000000
	.align		4
        /*0014*/ 	.word	0xfffffffd
	.align		4
        /*0018*/ 	.word	0x00000000
	.align		4
        /*001c*/ 	.word	0xfffffffc


//--------------------- .text._Z11mathkernel4Pf   --------------------------
	.section	.text._Z11mathkernel4Pf,"ax",@progbits
	.align	128
        .global         _Z11mathkernel4Pf
        .type           _Z11mathkernel4Pf,@function
        .size           _Z11mathkernel4Pf,(.L_x_4 - _Z11mathkernel4Pf)
        .other          _Z11mathkernel4Pf,@"STO_CUDA_ENTRY STV_DEFAULT"
_Z11mathkernel4Pf:
.text._Z11mathkernel4Pf:
[----:B------:R-:W-:Y:S01]  /*0000*/  LDC R1, c[0x0][0x37c] ;  /* 0x0000df00ff017b82 */ /* 0x000fe20000000800 */
[----:B------:R-:W0:Y:S07]  /*0010*/  S2R R0, SR_TID.X ;  /* 0x0000000000007919 */ /* 0x000e2e0000002100 */
[----:B------:R-:W0:Y:S01]  /*0020*/  S2UR UR6, SR_CTAID.X ;  /* 0x00000000000679c3 */ /* 0x000e220000002500 */
[----:B------:R-:W1:Y:S01]  /*0030*/  LDCU.64 UR4, c[0x0][0x358] ;  /* 0x00006b00ff0477ac */ /* 0x000e620008000a00 */
[----:B------:R-:W-:-:S06]  /*0040*/  HFMA2 R7, -RZ, RZ, 3.640625, 0 ;  /* 0x43480000ff077431 */ /* 0x000fcc00000001ff */
[----:B------:R-:W0:Y:S08]  /*0050*/  LDC R5, c[0x0][0x360] ;  /* 0x0000d800ff057b82 */ /* 0x000e300000000800 */
[----:B------:R-:W2:Y:S01]  /*0060*/  LDC.64 R2, c[0x0][0x380] ;  /* 0x0000e000ff027b82 */ /* 0x000ea20000000a00 */
[----:B0-----:R-:W-:-:S04]  /*0070*/  IMAD R5, R5, UR6, R0 ;  /* 0x0000000605057c24 */ /* 0x001fc8000f8e0200 */
[----:B--2---:R-:W-:-:S05]  /*0080*/  IMAD.WIDE R2, R5, 0x4, R2 ;  /* 0x0000000405027825 */ /* 0x004fca00078e0202 */
[----:B-1----:R-:W-:Y:S01]  /*0090*/  STG.E desc[UR4][R2.64], R7 ;  /* 0x0000000702007986 */ /* 0x002fe2000c101904 */
[----:B------:R-:W-:Y:S05]  /*00a0*/  EXIT ;  /* 0x000000000000794d */ /* 0x000fea0003800000 */
.L_x_0:
[----:B------:R-:W-:-:S00]  /*00b0*/  BRA `(.L_x_0) ;  /* 0xfffffffc00fc7947 */ /* 0x000fc0000383ffff */
[----:B------:R-:W-:-:S00]  /*00c0*/  NOP ;  /* 0x0000000000007918 */ /* 0x000fc00000000000 */
        /* <DEDUP_REMOVED lines=11> */
.L_x_4:


//--------------------- .text._Z11mathkernel3Pf   --------------------------
	.section	.text._Z11mathkernel3Pf,"ax",@progbits
	.align	128
        .global         _Z11mathkernel3Pf
        .type           _Z11mathkernel3Pf,@function
        .size           _Z11mathkernel3Pf,(.L_x_5 - _Z11mathkernel3Pf)
        .other          _Z11mathkernel3Pf,@"STO_CUDA_ENTRY STV_DEFAULT"
_Z11mathkernel3Pf:
.text._Z11mathkernel3Pf:
[----:B------:R-:W-:Y:S01]  /*0000*/  LDC R1, c[0x0][0x37c] ;  /* 0x0000df00ff017b82 */ /* 0x000fe20000000800 */
[----:B------:R-:W0:Y:S07]  /*0010*/  S2R R0, SR_TID.X ;  /* 0x0000000000007919 */ /* 0x000e2e0000002100 */
[----:B------:R-:W0:Y:S08]  /*0020*/  S2UR UR4, SR_CTAID.X ;  /* 0x00000000000479c3 */ /* 0x000e300000002500 */
[----:B------:R-:W0:Y:S08]  /*0030*/  LDC R5, c[0x0][0x360] ;  /* 0x0000d800ff057b82 */ /* 0x000e300000000800 */
[----:B------:R-:W1:Y:S01]  /*0040*/  LDC.64 R2, c[0x0][0x380] ;  /* 0x0000e000ff027b82 */ /* 0x000e620000000a00 */
[----:B0-----:R-:W-:Y:S01]  /*0050*/  IMAD R5, R5, UR4, R0 ;  /* 0x0000000405057c24 */ /* 0x001fe2000f8e0200 */
[----:B------:R-:W0:Y:S04]  /*0060*/  LDCU.64 UR4, c[0x0][0x358] ;  /* 0x00006b00ff0477ac */ /* 0x000e280008000a00 */
[C---:B------:R-:W-:Y:S01]  /*0070*/  LOP3.LUT R0, R5.reuse, 0x1, RZ, 0xc0, !PT ;  /* 0x0000000105007812 */ /* 0x040fe200078ec0ff */
[----:B-1----:R-:W-:-:S03]  /*0080*/  IMAD.WIDE R2, R5, 0x4, R2 ;  /* 0x0000000405027825 */ /* 0x002fc600078e0202 */
[----:B------:R-:W-:Y:S01]  /*0090*/  ISETP.NE.U32.AND P0, PT, R0, 0x1, PT ;  /* 0x000000010000780c */ /* 0x000fe20003f05070 */
[----:B------:R-:W-:-:S05]  /*00a0*/  HFMA2 R0, -RZ, RZ, 3.640625, 0 ;  /* 0x43480000ff007431 */ /* 0x000fca00000001ff */
[----:B------:R-:W-:-:S05]  /*00b0*/  FSEL R5, R0, 100, !P0 ;  /* 0x42c8000000057808 */ /* 0x000fca0004000000 */
[----:B0-----:R-:W-:Y:S01]  /*00c0*/  STG.E desc[UR4][R2.64], R5 ;  /* 0x0000000502007986 */ /* 0x001fe2000c101904 */
[----:B------:R-:W-:Y:S05]  /*00d0*/  EXIT ;  /* 0x000000000000794d */ /* 0x000fea0003800000 */
.L_x_1:
        /* <DEDUP_REMOVED lines=10> */
.L_x_5:


//--------------------- .text._Z11mathkernel2Pf   --------------------------
	.section	.text._Z11mathkernel2Pf,"ax",@progbits
	.align	128
        .global         _Z11mathkernel2Pf
        .type           _Z11mathkernel2Pf,@function
        .size           _Z11mathkernel2Pf,(.L_x_6 - _Z11mathkernel2Pf)
        .other          _Z11mathkernel2Pf,@"STO_CUDA_ENTRY STV_DEFAULT"
_Z11mathkernel2Pf:
.text._Z11mathkernel2Pf:
[----:B------:R-:W-:Y:S01]  /*0000*/  LDC R1, c[0x0][0x37c] ;  /* 0x0000df00ff017b82 */ /* 0x000fe20000000800 */
[----:B------:R-:W0:Y:S07]  /*0010*/  S2R R0, SR_TID.X ;  /* 0x0000000000007919 */ /* 0x000e2e0000002100 */
[----:B------:R-:W0:Y:S08]  /*0020*/  S2UR UR4, SR_CTAID.X ;  /* 0x00000000000479c3 */ /* 0x000e300000002500 */
[----:B------:R-:W0:Y:S08]  /*0030*/  LDC R5, c[0x0][0x360] ;  /* 0x0000d800ff057b82 */ /* 0x000e300000000800 */
[----:B------:R-:W1:Y:S01]  /*0040*/  LDC.64 R2, c[0x0][0x380] ;  /* 0x0000e000ff027b82 */ /* 0x000e620000000a00 */
[----:B0-----:R-:W-:Y:S01]  /*0050*/  IMAD R5, R5, UR4, R0 ;  /* 0x0000000405057c24 */ /* 0x001fe2000f8e0200 */
[----:B------:R-:W0:Y:S04]  /*0060*/  LDCU.64 UR4, c[0x0][0x358] ;  /* 0x00006b00ff0477ac */ /* 0x000e280008000a00 */
[----:B------:R-:W-:Y:S01]  /*0070*/  SHF.R.S32.HI R0, RZ, 0x1f, R5 ;  /* 0x0000001fff007819 */ /* 0x000fe20000011405 */
[----:B-1----:R-:W-:-:S03]  /*0080*/  IMAD.WIDE R2, R5, 0x4, R2 ;  /* 0x0000000405027825 */ /* 0x002fc600078e0202 */
[----:B------:R-:W-:-:S04]  /*0090*/  LEA.HI R0, R0, R5, RZ, 0x5 ;  /* 0x0000000500007211 */ /* 0x000fc800078f28ff */
[----:B------:R-:W-:-:S04]  /*00a0*/  SHF.R.U32.HI R0, RZ, 0x5, R0 ;  /* 0x00000005ff007819 */ /* 0x000fc80000011600 */
[----:B------:R-:W-:-:S04]  /*00b0*/  LOP3.LUT R0, R0, 0x1, RZ, 0xc0, !PT ;  /* 0x0000000100007812 */ /* 0x000fc800078ec0ff */
[----:B------:R-:W-:Y:S01]  /*00c0*/  ISETP.NE.U32.AND P0, PT, R0, 0x1, PT ;  /* 0x000000010000780c */ /* 0x000fe20003f05070 */
[----:B------:R-:W-:-:S05]  /*00d0*/  IMAD.MOV.U32 R0, RZ, RZ, 0x43480000 ;  /* 0x43480000ff007424 */ /* 0x000fca00078e00ff */
[----:B------:R-:W-:-:S05]  /*00e0*/  FSEL R5, R0, 100, !P0 ;  /* 0x42c8000000057808 */ /* 0x000fca0004000000 */
[----:B0-----:R-:W-:Y:S01]  /*00f0*/  STG.E desc[UR4][R2.64], R5 ;  /* 0x0000000502007986 */ /* 0x001fe2000c101904 */
[----:B------:R-:W-:Y:S05]  /*0100*/  EXIT ;  /* 0x000000000000794d */ /* 0x000fea0003800000 */
.L_x_2:
        /* <DEDUP_REMOVED lines=15> */
.L_x_6:


//--------------------- .text._Z11mathkernel1Pf   --------------------------
	.section	.text._Z11mathkernel1Pf,"ax",@progbits
	.align	128
        .global         _Z11mathkernel1Pf
        .type           _Z11mathkernel1Pf,@function
        .size           _Z11mathkernel1Pf,(.L_x_7 - _Z11mathkernel1Pf)
        .other          _Z11mathkernel1Pf,@"STO_CUDA_ENTRY STV_DEFAULT"
_Z11mathkernel1Pf:
.text._Z11mathkernel1Pf:
        /* <DEDUP_REMOVED lines=14> */
.L_x_3:
        /* <DEDUP_REMOVED lines=10> */
.L_x_7:


//--------------------- .nv.shared.reserved.0     --------------------------
	.section	.nv.shared.reserved.0,"aw",@nobits
	.weak		__nv_reservedSMEM_offset_0_alias
	.size		__nv_reservedSMEM_offset_0_alias, 0, 64
	.other		__nv_reservedSMEM_offset_0_alias,@"STO_CUDA_RESERVED_SHARED STV_DEFAULT"
__nv_reservedSMEM_offset_0_alias:
	.zero		0
	.zero		64


//--------------------- .nv.constant0._Z11mathkernel4Pf --------------------------
	.section	.nv.constant0._Z11mathkernel4Pf,"a",@progbits
	.sectionflags	@""
	.align	4
.nv.constant0._Z11mathkernel4Pf:
	.zero		904


//--------------------- .nv.constant0._Z11mathkernel3Pf --------------------------
	.section	.nv.constant0._Z11mathkernel3Pf,"a",@progbits
	.sectionflags	@""
	.align	4
.nv.constant0._Z11mathkernel3Pf:
	.zero		904


//--------------------- .nv.constant0._Z11mathkernel2Pf --------------------------
	.section	.nv.constant0._Z11mathkernel2Pf,"a",@progbits
	.sectionflags	@""
	.align	4
.nv.constant0._Z11mathkernel2Pf:
	.zero		904


//--------------------- .nv.constant0._Z11mathkernel1Pf --------------------------
	.section	.nv.constant0._Z11mathkernel1Pf,"a",@progbits
	.sectionflags	@""
	.align	4
.nv.constant0._Z11mathkernel1Pf:
	.zero		904


//--------------------- SYMBOLS --------------------------

	.type		.nv.reservedSmem.offset0,@object
	.size		.nv.reservedSmem.offset0,0x4
